	.headerflags	@"EF_CUDA_TEXMODE_UNIFIED EF_CUDA_64BIT_ADDRESS EF_CUDA_ACCELERATORS EF_CUDA_SM90 EF_CUDA_VIRTUAL_SM(EF_CUDA_SM90)"
	.elftype	@"ET_EXEC"


//--------------------- .nv.info                  --------------------------
	.section	.nv.info,"",@"SHT_CUDA_INFO"
	.align	4


	//----- nvinfo : EIATTR_REGCOUNT
	.align		4
        /*0000*/ 	.byte	0x04, 0x2f
        /*0002*/ 	.short	(.L_3 - .L_2)
	.align		4
.L_2:
        /*0004*/ 	.word	index@(triton_poi_fused_add_div_mul_pow_sqrt_sum_0)
        /*0008*/ 	.word	0x0000001c


	//----- nvinfo : EIATTR_MIN_STACK_SIZE
	.align		4
.L_3:
        /*000c*/ 	.byte	0x04, 0x12
        /*000e*/ 	.short	(.L_5 - .L_4)
	.align		4
.L_4:
        /*0010*/ 	.word	index@(triton_poi_fused_add_div_mul_pow_sqrt_sum_0)
        /*0014*/ 	.word	0x00000000


	//----- nvinfo : EIATTR_FRAME_SIZE
	.align		4
.L_5:
        /*0018*/ 	.byte	0x04, 0x11
        /*001a*/ 	.short	(.L_7 - .L_6)
	.align		4
.L_6:
        /*001c*/ 	.word	index@(triton_poi_fused_add_div_mul_pow_sqrt_sum_0)
        /*0020*/ 	.word	0x00000000


	//----- nvinfo : EIATTR_MIN_STACK_SIZE
	.align		4
.L_7:
        /*0024*/ 	.byte	0x04, 0x12
        /*0026*/ 	.short	(.L_9 - .L_8)
	.align		4
.L_8:
        /*0028*/ 	.word	index@(triton_poi_fused_add_div_mul_pow_sqrt_sum_0)
        /*002c*/ 	.word	0x00000000
.L_9:


//--------------------- .nv.info.triton_poi_fused_add_div_mul_pow_sqrt_sum_0 --------------------------
	.section	.nv.info.triton_poi_fused_add_div_mul_pow_sqrt_sum_0,"",@"SHT_CUDA_INFO"
	.sectionflags	@""
	.align	4


	//----- nvinfo : EIATTR_CUDA_API_VERSION
	.align		4
        /*0000*/ 	.byte	0x04, 0x37
        /*0002*/ 	.short	(.L_11 - .L_10)
.L_10:
        /*0004*/ 	.word	0x0000007c


	//----- nvinfo : EIATTR_KPARAM_INFO
	.align		4
.L_11:
        /*0008*/ 	.byte	0x04, 0x17
        /*000a*/ 	.short	(.L_13 - .L_12)
.L_12:
        /*000c*/ 	.word	0x00000000
        /*0010*/ 	.short	0x0003
        /*0012*/ 	.short	0x0018
        /*0014*/ 	.byte	0x00, 0xf0, 0x11, 0x00


	//----- nvinfo : EIATTR_KPARAM_INFO
	.align		4
.L_13:
        /*0018*/ 	.byte	0x04, 0x17
        /*001a*/ 	.short	(.L_15 - .L_14)
.L_14:
        /*001c*/ 	.word	0x00000000
        /*0020*/ 	.short	0x0002
        /*0022*/ 	.short	0x0010
        /*0024*/ 	.byte	0x00, 0xf4, 0x21, 0x00


	//----- nvinfo : EIATTR_KPARAM_INFO
	.align		4
.L_15:
        /*0028*/ 	.byte	0x04, 0x17
        /*002a*/ 	.short	(.L_17 - .L_16)
.L_16:
        /*002c*/ 	.word	0x00000000
        /*0030*/ 	.short	0x0001
        /*0032*/ 	.short	0x0008
        /*0034*/ 	.byte	0x00, 0xf4, 0x21, 0x00


	//----- nvinfo : EIATTR_KPARAM_INFO
	.align		4
.L_17:
        /*0038*/ 	.byte	0x04, 0x17
        /*003a*/ 	.short	(.L_19 - .L_18)
.L_18:
        /*003c*/ 	.word	0x00000000
        /*0040*/ 	.short	0x0000
        /*0042*/ 	.short	0x0000
        /*0044*/ 	.byte	0x00, 0xf4, 0x21, 0x00


	//----- nvinfo : EIATTR_SPARSE_MMA_MASK
	.align		4
.L_19:
        /*0048*/ 	.byte	0x03, 0x50
        /*004a*/ 	.short	0x0000


	//----- nvinfo : EIATTR_MAXREG_COUNT
	.align		4
        /*004c*/ 	.byte	0x03, 0x1b
        /*004e*/ 	.short	0x00ff


	//----- nvinfo : EIATTR_EXIT_INSTR_OFFSETS
	.align		4
        /*0050*/ 	.byte	0x04, 0x1c
        /*0052*/ 	.short	(.L_21 - .L_20)


	//   ....[0]....
.L_20:
        /*0054*/ 	.word	0x00000460


	//   ....[1]....
        /*0058*/ 	.word	0x00000480


	//----- nvinfo : EIATTR_REQNTID
	.align		4
.L_21:
        /*005c*/ 	.byte	0x04, 0x10
        /*005e*/ 	.short	(.L_23 - .L_22)
.L_22:
        /*0060*/ 	.word	0x00000080
        /*0064*/ 	.word	0x00000001
        /*0068*/ 	.word	0x00000001


	//----- nvinfo : EIATTR_CBANK_PARAM_SIZE
	.align		4
.L_23:
        /*006c*/ 	.byte	0x03, 0x19
        /*006e*/ 	.short	0x001c


	//----- nvinfo : EIATTR_PARAM_CBANK
	.align		4
        /*0070*/ 	.byte	0x04, 0x0a
        /*0072*/ 	.short	(.L_25 - .L_24)
	.align		4
.L_24:
        /*0074*/ 	.word	index@(.nv.constant0.triton_poi_fused_add_div_mul_pow_sqrt_sum_0)
        /*0078*/ 	.short	0x0210
        /*007a*/ 	.short	0x001c


	//----- nvinfo : EIATTR_SW_WAR
	.align		4
.L_25:
        /*007c*/ 	.byte	0x04, 0x36
        /*007e*/ 	.short	(.L_27 - .L_26)
.L_26:
        /*0080*/ 	.word	0x00000008
.L_27:


//--------------------- .nv.callgraph             --------------------------
	.section	.nv.callgraph,"",@"SHT_CUDA_CALLGRAPH"
	.align	4
	.sectionentsize	8
	.align		4
        /*0000*/ 	.word	0x00000000
	.align		4
        /*0004*/ 	.word	0xffffffff
	.align		4
        /*0008*/ 	.word	0x00000000
	.align		4
        /*000c*/ 	.word	0xfffffffe
	.align		4
        /*0010*/ 	.word	0x00000000
	.align		4
        /*0014*/ 	.word	0xfffffffd
	.align		4
        /*0018*/ 	.word	0x00000000
	.align		4
        /*001c*/ 	.word	0xfffffffc


//--------------------- .nv.constant4             --------------------------
	.section	.nv.constant4,"a",@progbits
	.align	8
	.align		8
.nv.constant4:
        /*0000*/ 	.dword	_$_str
	.align		8
        /*0008*/ 	.dword	_$_str_$_2


//--------------------- .text.triton_poi_fused_add_div_mul_pow_sqrt_sum_0 --------------------------
	.section	.text.triton_poi_fused_add_div_mul_pow_sqrt_sum_0,"ax",@progbits
	.align	128
        .global         triton_poi_fused_add_div_mul_pow_sqrt_sum_0
        .type           triton_poi_fused_add_div_mul_pow_sqrt_sum_0,@function
        .size           triton_poi_fused_add_div_mul_pow_sqrt_sum_0,(.L_x_1 - triton_poi_fused_add_div_mul_pow_sqrt_sum_0)
        .other          triton_poi_fused_add_div_mul_pow_sqrt_sum_0,@"STO_CUDA_ENTRY STV_DEFAULT"
triton_poi_fused_add_div_mul_pow_sqrt_sum_0:
.text.triton_poi_fused_add_div_mul_pow_sqrt_sum_0:
[----:B------:R-:W0:Y:S02]  /*0000*/  LDC R1, c[0x0][0x28] ;  /* 0x00000a00ff017b82 */ /* 0x000e240000000800 */
[----:B------:R-:W1:Y:S01]  /*0010*/  S2R R0, SR_TID.X ;  /* 0x0000000000007919 */ /* 0x000e620000002100 */
[----:B------:R-:W2:Y:S01]  /*0020*/  LDC.64 R10, c[0x0][0x218] ;  /* 0x00008600ff0a7b82 */ /* 0x000ea20000000a00 */
[----:B------:R-:W-:Y:S01]  /*0030*/  ULDC.64 UR4, c[0x0][0x208] ;  /* 0x0000820000047ab9 */ /* 0x000fe20000000a00 */
[----:B------:R-:W3:Y:S01]  /*0040*/  S2R R3, SR_CTAID.X ;  /* 0x0000000000037919 */ /* 0x000ee20000002500 */
[----:B------:R-:W-:-:S05]  /*0050*/  CS2R R6, SRZ ;  /* 0x0000000000067805 */ /* 0x000fca000001ff00 */
[----:B------:R-:W4:Y:S01]  /*0060*/  LDC.64 R22, c[0x0][0x210] ;  /* 0x00008400ff167b82 */ /* 0x000f220000000a00 */
[----:B-1----:R-:W-:-:S04]  /*0070*/  SHF.L.U32 R0, R0, 0x1, RZ ;  /* 0x0000000100007819 */ /* 0x002fc800000006ff */
[----:B------:R-:W-:Y:S02]  /*0080*/  LOP3.LUT R0, R0, 0xfe, RZ, 0xc0, !PT ;  /* 0x000000fe00007812 */ /* 0x000fe400078ec0ff */
[----:B---3--:R-:W-:Y:S02]  /*0090*/  SHF.R.S32.HI R5, RZ, 0x17, R3 ;  /* 0x00000017ff057819 */ /* 0x008fe40000011403 */
[----:B------:R-:W-:Y:S02]  /*00a0*/  LEA R0, R3, R0, 0x8 ;  /* 0x0000000003007211 */ /* 0x000fe400078e40ff */
[----:B------:R-:W-:Y:S02]  /*00b0*/  SGXT R5, R5, 0x1 ;  /* 0x000000010505781a */ /* 0x000fe40000000200 */
[----:B------:R-:W-:Y:S02]  /*00c0*/  SHF.R.S32.HI R3, RZ, 0x1f, R0 ;  /* 0x0000001fff037819 */ /* 0x000fe40000011400 */
[----:B------:R-:W-:-:S02]  /*00d0*/  LEA.HI R5, R5, R0, RZ, 0x6 ;  /* 0x0000000005057211 */ /* 0x000fc400078f30ff */
[-C--:B------:R-:W-:Y:S02]  /*00e0*/  LEA.HI R16, R3, R0.reuse, RZ, 0x4 ;  /* 0x0000000003107211 */ /* 0x080fe400078f20ff */
[----:B------:R-:W-:Y:S02]  /*00f0*/  LOP3.LUT R5, R5, 0xffffffc0, RZ, 0xc0, !PT ;  /* 0xffffffc005057812 */ /* 0x000fe400078ec0ff */
[----:B------:R-:W-:Y:S02]  /*0100*/  LOP3.LUT R3, R16, 0xfffffff0, RZ, 0xc0, !PT ;  /* 0xfffffff010037812 */ /* 0x000fe400078ec0ff */
[----:B------:R-:W-:Y:S02]  /*0110*/  ISETP.GE.AND P2, PT, R0, 0x100, PT ;  /* 0x000001000000780c */ /* 0x000fe40003f46270 */
[----:B------:R-:W-:Y:S02]  /*0120*/  IADD3 R9, R5, R0, -R3 ;  /* 0x0000000005097210 */ /* 0x000fe40007ffe803 */
[----:B------:R-:W-:-:S02]  /*0130*/  CS2R R2, SRZ ;  /* 0x0000000000027805 */ /* 0x000fc4000001ff00 */
[----:B------:R-:W-:Y:S02]  /*0140*/  CS2R R4, SRZ ;  /* 0x0000000000047805 */ /* 0x000fe4000001ff00 */
[----:B------:R-:W-:-:S05]  /*0150*/  IADD3 R13, R9, 0x10, RZ ;  /* 0x00000010090d7810 */ /* 0x000fca0007ffe0ff */
[----:B--2---:R-:W-:Y:S01]  /*0160*/  IMAD.WIDE R12, R13, 0x4, R10 ;  /* 0x000000040d0c7825 */ /* 0x004fe200078e020a */
[----:B------:R-:W-:-:S03]  /*0170*/  IADD3 R19, R9, 0x20, RZ ;  /* 0x0000002009137810 */ /* 0x000fc60007ffe0ff */
[--C-:B------:R-:W-:Y:S01]  /*0180*/  IMAD.WIDE R14, R9, 0x4, R10.reuse ;  /* 0x00000004090e7825 */ /* 0x100fe200078e020a */
[----:B------:R1:W2:Y:S01]  /*0190*/  @!P2 LDG.E.EL.64 R2, desc[UR4][R12.64] ;  /* 0x000000040c02a981 */ /* 0x0002a2000c2e1b00 */
[----:B------:R-:W-:Y:S02]  /*01a0*/  IADD3 R21, R9, 0x30, RZ ;  /* 0x0000003009157810 */ /* 0x000fe40007ffe0ff */
[--C-:B------:R-:W-:Y:S01]  /*01b0*/  IMAD.WIDE R18, R19, 0x4, R10.reuse ;  /* 0x0000000413127825 */ /* 0x100fe200078e020a */
[----:B------:R3:W5:Y:S01]  /*01c0*/  @!P2 LDG.E.EL.64 R4, desc[UR4][R14.64] ;  /* 0x000000040e04a981 */ /* 0x000762000c2e1b00 */
[----:B------:R-:W-:Y:S02]  /*01d0*/  CS2R R8, SRZ ;  /* 0x0000000000087805 */ /* 0x000fe4000001ff00 */
[----:B------:R-:W-:Y:S01]  /*01e0*/  IMAD.WIDE R20, R21, 0x4, R10 ;  /* 0x0000000415147825 */ /* 0x000fe200078e020a */
[----:B------:R2:W5:Y:S04]  /*01f0*/  @!P2 LDG.E.EL.64 R6, desc[UR4][R18.64] ;  /* 0x000000041206a981 */ /* 0x000568000c2e1b00 */
[----:B------:R-:W5:Y:S01]  /*0200*/  @!P2 LDG.E.EL.64 R8, desc[UR4][R20.64] ;  /* 0x000000041408a981 */ /* 0x000f62000c2e1b00 */
[----:B------:R-:W-:Y:S01]  /*0210*/  SHF.R.S32.HI R24, RZ, 0x4, R16 ;  /* 0x00000004ff187819 */ /* 0x000fe20000011410 */
[----:B------:R-:W-:-:S03]  /*0220*/  IMAD.WIDE R16, R0, 0x4, R10 ;  /* 0x0000000400107825 */ /* 0x000fc600078e020a */
[----:B-1----:R-:W-:-:S04]  /*0230*/  LEA.HI R13, R24, R24, RZ, 0x2 ;  /* 0x00000018180d7211 */ /* 0x002fc800078f10ff */
[----:B------:R-:W-:Y:S02]  /*0240*/  LOP3.LUT R25, R13, 0xfffffffc, RZ, 0xc0, !PT ;  /* 0xfffffffc0d197812 */ /* 0x000fe400078ec0ff */
[----:B------:R-:W-:Y:S02]  /*0250*/  CS2R R12, SRZ ;  /* 0x00000000000c7805 */ /* 0x000fe4000001ff00 */
[----:B---3--:R-:W-:Y:S02]  /*0260*/  IADD3 R15, R24, -R25, RZ ;  /* 0x80000019180f7210 */ /* 0x008fe40007ffe0ff */
[----:B------:R-:W-:Y:S02]  /*0270*/  CS2R R10, SRZ ;  /* 0x00000000000a7805 */ /* 0x000fe4000001ff00 */
[----:B------:R-:W3:Y:S01]  /*0280*/  @!P2 LDG.E.64 R12, desc[UR4][R16.64] ;  /* 0x00000004100ca981 */ /* 0x000ee2000c1e1b00 */
[----:B----4-:R-:W-:-:S05]  /*0290*/  IMAD.WIDE R14, R15, 0x4, R22 ;  /* 0x000000040f0e7825 */ /* 0x010fca00078e0216 */
[----:B------:R-:W4:Y:S04]  /*02a0*/  @!P2 LDG.E.EL R10, desc[UR4][R14.64] ;  /* 0x000000040e0aa981 */ /* 0x000f28000c2e1900 */
[----:B------:R-:W3:Y:S01]  /*02b0*/  @!P2 LDG.E.EL R11, desc[UR4][R14.64] ;  /* 0x000000040e0ba981 */ /* 0x000ee2000c2e1900 */
[----:B--2---:R-:W-:Y:S01]  /*02c0*/  FMUL R19, R2, R2 ;  /* 0x0000000202137220 */ /* 0x004fe20000400000 */
[----:B------:R-:W-:-:S03]  /*02d0*/  FMUL R2, R3, R3 ;  /* 0x0000000303027220 */ /* 0x000fc60000400000 */
[----:B-----5:R-:W-:Y:S01]  /*02e0*/  FFMA R19, R4, R4, R19 ;  /* 0x0000000404137223 */ /* 0x020fe20000000013 */
[----:B------:R-:W-:-:S03]  /*02f0*/  FFMA R2, R5, R5, R2 ;  /* 0x0000000505027223 */ /* 0x000fc60000000002 */
[----:B------:R-:W-:Y:S01]  /*0300*/  FFMA R19, R6, R6, R19 ;  /* 0x0000000606137223 */ /* 0x000fe20000000013 */
[----:B------:R-:W-:-:S03]  /*0310*/  FFMA R2, R7, R7, R2 ;  /* 0x0000000707027223 */ /* 0x000fc60000000002 */
[----:B------:R-:W-:Y:S01]  /*0320*/  FFMA R19, R8, R8, R19 ;  /* 0x0000000808137223 */ /* 0x000fe20000000013 */
[----:B------:R-:W-:Y:S02]  /*0330*/  FFMA R9, R9, R9, R2 ;  /* 0x0000000909097223 */ /* 0x000fe40000000002 */
[----:B------:R-:W1:Y:S03]  /*0340*/  LDC.64 R2, c[0x0][0x220] ;  /* 0x00008800ff027b82 */ /* 0x000e660000000a00 */
[----:B------:R-:W2:Y:S08]  /*0350*/  MUFU.SQRT R19, R19 ;  /* 0x0000001300137308 */ /* 0x000eb00000002000 */
[----:B------:R-:W5:Y:S01]  /*0360*/  MUFU.SQRT R9, R9 ;  /* 0x0000000900097308 */ /* 0x000f620000002000 */
[----:B--2---:R-:W-:-:S05]  /*0370*/  FADD R4, R19, 1.00000001335143196e-10 ;  /* 0x2edbe6ff13047421 */ /* 0x004fca0000000000 */
[----:B------:R-:W-:Y:S01]  /*0380*/  FSETP.GT.AND P0, PT, R4, 8.50705917302346158658e+37, PT ;  /* 0x7e8000000400780b */ /* 0x000fe20003f04000 */
[----:B-1----:R-:W-:-:S04]  /*0390*/  IMAD.WIDE R2, R0, 0x4, R2 ;  /* 0x0000000400027825 */ /* 0x002fc800078e0202 */
[----:B-----5:R-:W-:-:S05]  /*03a0*/  FADD R5, R9, 1.00000001335143196e-10 ;  /* 0x2edbe6ff09057421 */ /* 0x020fca0000000000 */
[----:B------:R-:W-:-:S03]  /*03b0*/  FSETP.GT.AND P1, PT, R5, 8.50705917302346158658e+37, PT ;  /* 0x7e8000000500780b */ /* 0x000fc60003f24000 */
[----:B------:R-:W-:Y:S01]  /*03c0*/  @P0 FMUL R4, R4, 0.25 ;  /* 0x3e80000004040820 */ /* 0x000fe20000400000 */
[----:B---3--:R-:W-:-:S03]  /*03d0*/  @P0 FMUL R12, R12, 0.25 ;  /* 0x3e8000000c0c0820 */ /* 0x008fc60000400000 */
[----:B------:R-:W1:Y:S06]  /*03e0*/  MUFU.RCP R7, R4 ;  /* 0x0000000400077308 */ /* 0x000e6c0000001000 */
[----:B------:R-:W-:Y:S01]  /*03f0*/  @P1 FMUL R5, R5, 0.25 ;  /* 0x3e80000005051820 */ /* 0x000fe20000400000 */
[----:B------:R-:W-:-:S03]  /*0400*/  @P1 FMUL R13, R13, 0.25 ;  /* 0x3e8000000d0d1820 */ /* 0x000fc60000400000 */
[----:B------:R-:W2:Y:S01]  /*0410*/  MUFU.RCP R6, R5 ;  /* 0x0000000500067308 */ /* 0x000ea20000001000 */
[----:B-1----:R-:W-:-:S04]  /*0420*/  FMUL R7, R7, R12 ;  /* 0x0000000c07077220 */ /* 0x002fc80000400000 */
[----:B----4-:R-:W-:Y:S01]  /*0430*/  FMUL R10, R7, R10 ;  /* 0x0000000a070a7220 */ /* 0x010fe20000400000 */
[----:B--2---:R-:W-:-:S04]  /*0440*/  FMUL R6, R6, R13 ;  /* 0x0000000d06067220 */ /* 0x004fc80000400000 */
[----:B------:R-:W-:Y:S01]  /*0450*/  FMUL R11, R6, R11 ;  /* 0x0000000b060b7220 */ /* 0x000fe20000400000 */
[----:B------:R-:W-:Y:S06]  /*0460*/  @P2 EXIT ;  /* 0x000000000000294d */ /* 0x000fec0003800000 */
[----:B------:R-:W-:Y:S01]  /*0470*/  STG.E.64 desc[UR4][R2.64], R10 ;  /* 0x0000000a02007986 */ /* 0x000fe2000c101b04 */
[----:B------:R-:W-:Y:S05]  /*0480*/  EXIT ;  /* 0x000000000000794d */ /* 0x000fea0003800000 */
.L_x_0:
[----:B------:R-:W-:-:S00]  /*0490*/  BRA `(.L_x_0) ;  /* 0xfffffffc00fc7947 */ /* 0x000fc0000383ffff */
[----:B------:R-:W-:-:S00]  /*04a0*/  NOP ;  /* 0x0000000000007918 */ /* 0x000fc00000000000 */
        /* <DEDUP_REMOVED lines=13> */
.L_x_1:


//--------------------- .nv.global.init           --------------------------
	.section	.nv.global.init,"aw",@progbits
.nv.global.init:
	.type		_$_str,@object
	.size		_$_str,(_$_str_$_2 - _$_str)
_$_str:
        /*0000*/ 	.byte	0x5f, 0x5f, 0x43, 0x55, 0x44, 0x41, 0x5f, 0x46, 0x54, 0x5a, 0x00
	.type		_$_str_$_2,@object
	.size		_$_str_$_2,(.L_1 - _$_str_$_2)
_$_str_$_2:
        /*000b*/ 	.byte	0x5f, 0x5f, 0x43, 0x55, 0x44, 0x41, 0x5f, 0x50, 0x52, 0x45, 0x43, 0x5f, 0x53, 0x51, 0x52, 0x54
        /*001b*/ 	.byte	0x00
.L_1:


//--------------------- .nv.constant0.triton_poi_fused_add_div_mul_pow_sqrt_sum_0 --------------------------
	.section	.nv.constant0.triton_poi_fused_add_div_mul_pow_sqrt_sum_0,"a",@progbits
	.sectionflags	@""
	.align	4
.nv.constant0.triton_poi_fused_add_div_mul_pow_sqrt_sum_0:
	.zero		556
